	.headerflags	@"EF_CUDA_TEXMODE_UNIFIED EF_CUDA_64BIT_ADDRESS EF_CUDA_ACCELERATORS EF_CUDA_SM90 EF_CUDA_VIRTUAL_SM(EF_CUDA_SM90)"
	.elftype	@"ET_EXEC"


//--------------------- .nv.info                  --------------------------
	.section	.nv.info,"",@"SHT_CUDA_INFO"
	.align	4


	//----- nvinfo : EIATTR_REGCOUNT
	.align		4
        /*0000*/ 	.byte	0x04, 0x2f
        /*0002*/ 	.short	(.L_1 - .L_0)
	.align		4
.L_0:
        /*0004*/ 	.word	index@(triton_poi_fused_convolution_10)
        /*0008*/ 	.word	0x00000012


	//----- nvinfo : EIATTR_MIN_STACK_SIZE
	.align		4
.L_1:
        /*000c*/ 	.byte	0x04, 0x12
        /*000e*/ 	.short	(.L_3 - .L_2)
	.align		4
.L_2:
        /*0010*/ 	.word	index@(triton_poi_fused_convolution_10)
        /*0014*/ 	.word	0x00000000


	//----- nvinfo : EIATTR_FRAME_SIZE
	.align		4
.L_3:
        /*0018*/ 	.byte	0x04, 0x11
        /*001a*/ 	.short	(.L_5 - .L_4)
	.align		4
.L_4:
        /*001c*/ 	.word	index@(triton_poi_fused_convolution_10)
        /*0020*/ 	.word	0x00000000


	//----- nvinfo : EIATTR_MIN_STACK_SIZE
	.align		4
.L_5:
        /*0024*/ 	.byte	0x04, 0x12
        /*0026*/ 	.short	(.L_7 - .L_6)
	.align		4
.L_6:
        /*0028*/ 	.word	index@(triton_poi_fused_convolution_10)
        /*002c*/ 	.word	0x00000000
.L_7:


//--------------------- .nv.info.triton_poi_fused_convolution_10 --------------------------
	.section	.nv.info.triton_poi_fused_convolution_10,"",@"SHT_CUDA_INFO"
	.sectionflags	@""
	.align	4


	//----- nvinfo : EIATTR_CUDA_API_VERSION
	.align		4
        /*0000*/ 	.byte	0x04, 0x37
        /*0002*/ 	.short	(.L_9 - .L_8)
.L_8:
        /*0004*/ 	.word	0x0000007c


	//----- nvinfo : EIATTR_KPARAM_INFO
	.align		4
.L_9:
        /*0008*/ 	.byte	0x04, 0x17
        /*000a*/ 	.short	(.L_11 - .L_10)
.L_10:
        /*000c*/ 	.word	0x00000000
        /*0010*/ 	.short	0x0002
        /*0012*/ 	.short	0x0010
        /*0014*/ 	.byte	0x00, 0xf0, 0x11, 0x00


	//----- nvinfo : EIATTR_KPARAM_INFO
	.align		4
.L_11:
        /*0018*/ 	.byte	0x04, 0x17
        /*001a*/ 	.short	(.L_13 - .L_12)
.L_12:
        /*001c*/ 	.word	0x00000000
        /*0020*/ 	.short	0x0001
        /*0022*/ 	.short	0x0008
        /*0024*/ 	.byte	0x00, 0xf4, 0x21, 0x00


	//----- nvinfo : EIATTR_KPARAM_INFO
	.align		4
.L_13:
        /*0028*/ 	.byte	0x04, 0x17
        /*002a*/ 	.short	(.L_15 - .L_14)
.L_14:
        /*002c*/ 	.word	0x00000000
        /*0030*/ 	.short	0x0000
        /*0032*/ 	.short	0x0000
        /*0034*/ 	.byte	0x00, 0xf4, 0x21, 0x00


	//----- nvinfo : EIATTR_SPARSE_MMA_MASK
	.align		4
.L_15:
        /*0038*/ 	.byte	0x03, 0x50
        /*003a*/ 	.short	0x0000


	//----- nvinfo : EIATTR_MAXREG_COUNT
	.align		4
        /*003c*/ 	.byte	0x03, 0x1b
        /*003e*/ 	.short	0x00ff


	//----- nvinfo : EIATTR_EXIT_INSTR_OFFSETS
	.align		4
        /*0040*/ 	.byte	0x04, 0x1c
        /*0042*/ 	.short	(.L_17 - .L_16)


	//   ....[0]....
.L_16:
        /*0044*/ 	.word	0x00000280


	//----- nvinfo : EIATTR_REQNTID
	.align		4
.L_17:
        /*0048*/ 	.byte	0x04, 0x10
        /*004a*/ 	.short	(.L_19 - .L_18)
.L_18:
        /*004c*/ 	.word	0x00000080
        /*0050*/ 	.word	0x00000001
        /*0054*/ 	.word	0x00000001


	//----- nvinfo : EIATTR_CBANK_PARAM_SIZE
	.align		4
.L_19:
        /*0058*/ 	.byte	0x03, 0x19
        /*005a*/ 	.short	0x0014


	//----- nvinfo : EIATTR_PARAM_CBANK
	.align		4
        /*005c*/ 	.byte	0x04, 0x0a
        /*005e*/ 	.short	(.L_21 - .L_20)
	.align		4
.L_20:
        /*0060*/ 	.word	index@(.nv.constant0.triton_poi_fused_convolution_10)
        /*0064*/ 	.short	0x0210
        /*0066*/ 	.short	0x0014


	//----- nvinfo : EIATTR_SW_WAR
	.align		4
.L_21:
        /*0068*/ 	.byte	0x04, 0x36
        /*006a*/ 	.short	(.L_23 - .L_22)
.L_22:
        /*006c*/ 	.word	0x00000008
.L_23:


//--------------------- .nv.callgraph             --------------------------
	.section	.nv.callgraph,"",@"SHT_CUDA_CALLGRAPH"
	.align	4
	.sectionentsize	8
	.align		4
        /*0000*/ 	.word	0x00000000
	.align		4
        /*0004*/ 	.word	0xffffffff
	.align		4
        /*0008*/ 	.word	0x00000000
	.align		4
        /*000c*/ 	.word	0xfffffffe
	.align		4
        /*0010*/ 	.word	0x00000000
	.align		4
        /*0014*/ 	.word	0xfffffffd
	.align		4
        /*0018*/ 	.word	0x00000000
	.align		4
        /*001c*/ 	.word	0xfffffffc


//--------------------- .text.triton_poi_fused_convolution_10 --------------------------
	.section	.text.triton_poi_fused_convolution_10,"ax",@progbits
	.align	128
        .global         triton_poi_fused_convolution_10
        .type           triton_poi_fused_convolution_10,@function
        .size           triton_poi_fused_convolution_10,(.L_x_1 - triton_poi_fused_convolution_10)
        .other          triton_poi_fused_convolution_10,@"STO_CUDA_ENTRY STV_DEFAULT"
triton_poi_fused_convolution_10:
.text.triton_poi_fused_convolution_10:
[----:B------:R-:W-:Y:S01]  /*0000*/  LDC R1, c[0x0][0x28] ;  /* 0x00000a00ff017b82 */ /* 0x000fe20000000800 */
[----:B------:R-:W1:Y:S07]  /*0010*/  S2R R0, SR_TID.X ;  /* 0x0000000000007919 */ /* 0x000e6e0000002100 */
[----:B------:R-:W2:Y:S01]  /*0020*/  LDC.64 R4, c[0x0][0x210] ;  /* 0x00008400ff047b82 */ /* 0x000ea20000000a00 */
[----:B------:R-:W-:Y:S01]  /*0030*/  ULDC.64 UR4, c[0x0][0x208] ;  /* 0x0000820000047ab9 */ /* 0x000fe20000000a00 */
[----:B------:R-:W3:Y:S01]  /*0040*/  S2R R9, SR_CTAID.X ;  /* 0x0000000000097919 */ /* 0x000ee20000002500 */
[----:B-1----:R-:W-:-:S02]  /*0050*/  SHF.L.U32 R0, R0, 0x2, RZ ;  /* 0x0000000200007819 */ /* 0x002fc400000006ff */
[----:B---3--:R-:W-:Y:S02]  /*0060*/  SHF.R.S32.HI R2, RZ, 0x15, R9 ;  /* 0x00000015ff027819 */ /* 0x008fe40000011409 */
[----:B------:R-:W-:Y:S02]  /*0070*/  LOP3.LUT R0, R0, 0x1fc, RZ, 0xc0, !PT ;  /* 0x000001fc00007812 */ /* 0x000fe400078ec0ff */
[----:B------:R-:W-:Y:S02]  /*0080*/  SGXT R2, R2, 0x1 ;  /* 0x000000010202781a */ /* 0x000fe40000000200 */
[----:B------:R-:W-:-:S04]  /*0090*/  LEA R9, R9, R0, 0xa ;  /* 0x0000000009097211 */ /* 0x000fc800078e50ff */
[----:B------:R-:W-:Y:S02]  /*00a0*/  LEA.HI R0, R2, R9, RZ, 0x4 ;  /* 0x0000000902007211 */ /* 0x000fe400078f20ff */
[----:B------:R-:W1:Y:S02]  /*00b0*/  LDC.64 R2, c[0x0][0x218] ;  /* 0x00008600ff027b82 */ /* 0x000e640000000a00 */
[----:B------:R-:W-:Y:S02]  /*00c0*/  IADD3 R6, R0, 0x200, RZ ;  /* 0x0000020000067810 */ /* 0x000fe40007ffe0ff */
[----:B------:R-:W-:Y:S02]  /*00d0*/  SHF.R.S32.HI R0, RZ, 0x4, R0 ;  /* 0x00000004ff007819 */ /* 0x000fe40000011400 */
[----:B------:R-:W-:-:S03]  /*00e0*/  SHF.R.S32.HI R6, RZ, 0x4, R6 ;  /* 0x00000004ff067819 */ /* 0x000fc60000011406 */
[----:B------:R-:W-:-:S04]  /*00f0*/  IMAD.HI R7, R0, 0x2aaaaaab, RZ ;  /* 0x2aaaaaab00077827 */ /* 0x000fc800078e02ff */
[----:B------:R-:W-:Y:S01]  /*0100*/  IMAD.HI R10, R6, 0x2aaaaaab, RZ ;  /* 0x2aaaaaab060a7827 */ /* 0x000fe200078e02ff */
[----:B------:R-:W-:-:S04]  /*0110*/  SHF.R.U32.HI R8, RZ, 0x1f, R7 ;  /* 0x0000001fff087819 */ /* 0x000fc80000011607 */
[----:B------:R-:W-:Y:S02]  /*0120*/  SHF.R.U32.HI R11, RZ, 0x1f, R10 ;  /* 0x0000001fff0b7819 */ /* 0x000fe4000001160a */
[----:B------:R-:W-:Y:S01]  /*0130*/  LEA.HI R7, R7, R8, RZ, 0x18 ;  /* 0x0000000807077211 */ /* 0x000fe200078fc0ff */
[----:B--2---:R-:W-:Y:S01]  /*0140*/  IMAD.WIDE R8, R9, 0x4, R4 ;  /* 0x0000000409087825 */ /* 0x004fe200078e0204 */
[----:B------:R-:W-:-:S03]  /*0150*/  LEA.HI R11, R10, R11, RZ, 0x18 ;  /* 0x0000000b0a0b7211 */ /* 0x000fc600078fc0ff */
[----:B------:R-:W-:Y:S02]  /*0160*/  IMAD R7, R7, -0x600, R0 ;  /* 0xfffffa0007077824 */ /* 0x000fe400078e0200 */
[----:B------:R-:W-:Y:S02]  /*0170*/  IMAD R13, R11, -0x600, R6 ;  /* 0xfffffa000b0d7824 */ /* 0x000fe400078e0206 */
[--C-:B-1----:R-:W-:Y:S02]  /*0180*/  IMAD.WIDE R10, R7, 0x4, R2.reuse ;  /* 0x00000004070a7825 */ /* 0x102fe400078e0202 */
[----:B------:R-:W2:Y:S02]  /*0190*/  LDG.E.128 R4, desc[UR4][R8.64] ;  /* 0x0000000408047981 */ /* 0x000ea4000c1e1d00 */
[----:B------:R-:W-:Y:S02]  /*01a0*/  IMAD.WIDE R2, R13, 0x4, R2 ;  /* 0x000000040d027825 */ /* 0x000fe400078e0202 */
[----:B------:R-:W2:Y:S04]  /*01b0*/  LDG.E.EL R10, desc[UR4][R10.64] ;  /* 0x000000040a0a7981 */ /* 0x000ea8000c2e1900 */
[----:B------:R-:W3:Y:S04]  /*01c0*/  LDG.E.EL R2, desc[UR4][R2.64] ;  /* 0x0000000402027981 */ /* 0x000ee8000c2e1900 */
[----:B------:R-:W3:Y:S01]  /*01d0*/  LDG.E.128 R12, desc[UR4][R8.64+0x800] ;  /* 0x00080004080c7981 */ /* 0x000ee2000c1e1d00 */
[--C-:B--2---:R-:W-:Y:S01]  /*01e0*/  FADD R4, R4, R10.reuse ;  /* 0x0000000a04047221 */ /* 0x104fe20000000000 */
[--C-:B------:R-:W-:Y:S01]  /*01f0*/  FADD R5, R5, R10.reuse ;  /* 0x0000000a05057221 */ /* 0x100fe20000000000 */
[--C-:B------:R-:W-:Y:S01]  /*0200*/  FADD R6, R6, R10.reuse ;  /* 0x0000000a06067221 */ /* 0x100fe20000000000 */
[----:B------:R-:W-:Y:S01]  /*0210*/  FADD R7, R7, R10 ;  /* 0x0000000a07077221 */ /* 0x000fe20000000000 */
[--C-:B---3--:R-:W-:Y:S01]  /*0220*/  FADD R12, R12, R2.reuse ;  /* 0x000000020c0c7221 */ /* 0x108fe20000000000 */
[--C-:B------:R-:W-:Y:S01]  /*0230*/  FADD R13, R13, R2.reuse ;  /* 0x000000020d0d7221 */ /* 0x100fe20000000000 */
[--C-:B------:R-:W-:Y:S01]  /*0240*/  FADD R14, R14, R2.reuse ;  /* 0x000000020e0e7221 */ /* 0x100fe20000000000 */
[----:B------:R-:W-:Y:S01]  /*0250*/  FADD R15, R15, R2 ;  /* 0x000000020f0f7221 */ /* 0x000fe20000000000 */
[----:B------:R-:W-:Y:S04]  /*0260*/  STG.E.128 desc[UR4][R8.64], R4 ;  /* 0x0000000408007986 */ /* 0x000fe8000c101d04 */
[----:B------:R-:W-:Y:S01]  /*0270*/  STG.E.128 desc[UR4][R8.64+0x800], R12 ;  /* 0x0008000c08007986 */ /* 0x000fe2000c101d04 */
[----:B------:R-:W-:Y:S05]  /*0280*/  EXIT ;  /* 0x000000000000794d */ /* 0x000fea0003800000 */
.L_x_0:
[----:B------:R-:W-:-:S00]  /*0290*/  BRA `(.L_x_0) ;  /* 0xfffffffc00fc7947 */ /* 0x000fc0000383ffff */
[----:B------:R-:W-:-:S00]  /*02a0*/  NOP ;  /* 0x0000000000007918 */ /* 0x000fc00000000000 */
        /* <DEDUP_REMOVED lines=13> */
.L_x_1:


//--------------------- .nv.constant0.triton_poi_fused_convolution_10 --------------------------
	.section	.nv.constant0.triton_poi_fused_convolution_10,"a",@progbits
	.sectionflags	@""
	.align	4
.nv.constant0.triton_poi_fused_convolution_10:
	.zero		548
